//
// Generated by NVIDIA NVVM Compiler
//
// Compiler Build ID: CL-36424714
// Cuda compilation tools, release 13.0, V13.0.88
// Based on NVVM 20.0.0
//

.version 9.0
.target sm_100
.address_size 64

	// .globl	_Z13accuracyScorePfS_S_ii

.visible .entry _Z13accuracyScorePfS_S_ii(
	.param .u64 .ptr .align 1 _Z13accuracyScorePfS_S_ii_param_0,
	.param .u64 .ptr .align 1 _Z13accuracyScorePfS_S_ii_param_1,
	.param .u64 .ptr .align 1 _Z13accuracyScorePfS_S_ii_param_2,
	.param .u32 _Z13accuracyScorePfS_S_ii_param_3,
	.param .u32 _Z13accuracyScorePfS_S_ii_param_4
)
{
	.reg .pred 	%p<7>;
	.reg .b32 	%r<13>;
	.reg .b32 	%f<6>;
	.reg .b64 	%rd<13>;

	ld.param.u64 	%rd1, [_Z13accuracyScorePfS_S_ii_param_0];
	ld.param.u64 	%rd2, [_Z13accuracyScorePfS_S_ii_param_1];
	ld.param.u64 	%rd3, [_Z13accuracyScorePfS_S_ii_param_2];
	ld.param.u32 	%r4, [_Z13accuracyScorePfS_S_ii_param_3];
	ld.param.u32 	%r5, [_Z13accuracyScorePfS_S_ii_param_4];
	mov.u32 	%r6, %tid.x;
	mov.u32 	%r7, %ctaid.x;
	mov.u32 	%r8, %ntid.x;
	mad.lo.s32 	%r1, %r7, %r8, %r6;
	mov.u32 	%r9, %tid.y;
	mov.u32 	%r10, %ctaid.y;
	mov.u32 	%r11, %ntid.y;
	mad.lo.s32 	%r2, %r10, %r11, %r9;
	mad.lo.s32 	%r3, %r4, %r2, %r1;
	mul.lo.s32 	%r12, %r5, %r4;
	setp.ge.u32 	%p1, %r3, %r12;
	setp.ge.u32 	%p2, %r1, %r4;
	or.pred  	%p3, %p2, %p1;
	setp.ge.u32 	%p4, %r2, %r5;
	or.pred  	%p5, %p4, %p3;
	@%p5 bra 	$L__BB0_3;
	cvta.to.global.u64 	%rd4, %rd1;
	cvta.to.global.u64 	%rd5, %rd2;
	mul.wide.u32 	%rd6, %r3, 4;
	add.s64 	%rd7, %rd4, %rd6;
	ld.global.f32 	%f1, [%rd7];
	mul.wide.u32 	%rd8, %r1, 4;
	add.s64 	%rd9, %rd5, %rd8;
	ld.global.f32 	%f2, [%rd9];
	setp.neu.f32 	%p6, %f1, %f2;
	@%p6 bra 	$L__BB0_3;
	cvt.rn.f32.s32 	%f3, %r4;
	rcp.rn.f32 	%f4, %f3;
	cvta.to.global.u64 	%rd10, %rd3;
	mul.wide.u32 	%rd11, %r2, 4;
	add.s64 	%rd12, %rd10, %rd11;
	atom.global.add.f32 	%f5, [%rd12], %f4;
$L__BB0_3:
	ret;

}


// ===== COMPILED SASS (sm_100) =====

	.target	sm_100

	.elftype	@"ET_EXEC"


//--------------------- .note.nv.tkinfo           --------------------------
	.section	.note.nv.tkinfo,"",@"SHT_NOTE"
	.sectionflags	@"SHF_NOTE_NV_TKINFO"
	.tkinfo
        /*0018*/ 	.word	0x00000002
        /*0030*/ 	.string	""
        /*0030*/ 	.string	"ptxas"
        /*0030*/ 	.string	"Cuda compilation tools, release 13.0, V13.0.88"
        /*0030*/ 	.string	"Build cuda_13.0.r13.0/compiler.36424714_0"
        /*0030*/ 	.string	"-arch sm_100 -m 64 "



//--------------------- .note.nv.cuinfo           --------------------------
	.section	.note.nv.cuinfo,"",@"SHT_NOTE"
	.sectionflags	@"SHF_NOTE_NV_CUINFO"
        /*0018*/ 	.short	0x0002
        /*001a*/ 	.short	0x0064
        /*001c*/ 	.short	0x0082
	.zero		2


//--------------------- .nv.info                  --------------------------
	.section	.nv.info,"",@"SHT_CUDA_INFO"
	.align	4


	//----- nvinfo : EIATTR_REGCOUNT
	.align		4
        /*0000*/ 	.byte	0x04, 0x2f
        /*0002*/ 	.short	(.L_1 - .L_0)
	.align		4
.L_0:
        /*0004*/ 	.word	index@(_Z13accuracyScorePfS_S_ii)
        /*0008*/ 	.word	0x0000000e


	//----- nvinfo : EIATTR_FRAME_SIZE
	.align		4
.L_1:
        /*000c*/ 	.byte	0x04, 0x11
        /*000e*/ 	.short	(.L_3 - .L_2)
	.align		4
.L_2:
        /*0010*/ 	.word	index@($__internal_0_$__cuda_sm20_rcp_rn_f32_slowpath)
        /*0014*/ 	.word	0x00000000


	//----- nvinfo : EIATTR_FRAME_SIZE
	.align		4
.L_3:
        /*0018*/ 	.byte	0x04, 0x11
        /*001a*/ 	.short	(.L_5 - .L_4)
	.align		4
.L_4:
        /*001c*/ 	.word	index@(_Z13accuracyScorePfS_S_ii)
        /*0020*/ 	.word	0x00000000


	//----- nvinfo : EIATTR_MIN_STACK_SIZE
	.align		4
.L_5:
        /*0024*/ 	.byte	0x04, 0x12
        /*0026*/ 	.short	(.L_7 - .L_6)
	.align		4
.L_6:
        /*0028*/ 	.word	index@(_Z13accuracyScorePfS_S_ii)
        /*002c*/ 	.word	0x00000000
.L_7:


//--------------------- .nv.compat                --------------------------
	.section	.nv.compat,"",@"SHT_CUDA_COMPAT_INFO"
	.align	4
        /*0000*/ 	.byte	0x02, 0x09, 0x00, 0x00, 0x02, 0x02, 0x01, 0x00, 0x02, 0x05, 0x05, 0x00, 0x03, 0x07, 0x01, 0x01
        /*0010*/ 	.byte	0x02, 0x03, 0x00, 0x00, 0x02, 0x06, 0x01, 0x00, 0x04, 0x0b, 0x08, 0x00, 0x09, 0x00, 0x00, 0x00
        /*0020*/ 	.byte	0x00, 0x00, 0x00, 0x00


//--------------------- .nv.info._Z13accuracyScorePfS_S_ii --------------------------
	.section	.nv.info._Z13accuracyScorePfS_S_ii,"",@"SHT_CUDA_INFO"
	.sectionflags	@""
	.align	4


	//----- nvinfo : EIATTR_CUDA_API_VERSION
	.align		4
        /*0000*/ 	.byte	0x04, 0x37
        /*0002*/ 	.short	(.L_9 - .L_8)
.L_8:
        /*0004*/ 	.word	0x00000082


	//----- nvinfo : EIATTR_KPARAM_INFO
	.align		4
.L_9:
        /*0008*/ 	.byte	0x04, 0x17
        /*000a*/ 	.short	(.L_11 - .L_10)
.L_10:
        /*000c*/ 	.word	0x00000000
        /*0010*/ 	.short	0x0004
        /*0012*/ 	.short	0x001c
        /*0014*/ 	.byte	0x00, 0xf0, 0x11, 0x00


	//----- nvinfo : EIATTR_KPARAM_INFO
	.align		4
.L_11:
        /*0018*/ 	.byte	0x04, 0x17
        /*001a*/ 	.short	(.L_13 - .L_12)
.L_12:
        /*001c*/ 	.word	0x00000000
        /*0020*/ 	.short	0x0003
        /*0022*/ 	.short	0x0018
        /*0024*/ 	.byte	0x00, 0xf0, 0x11, 0x00


	//----- nvinfo : EIATTR_KPARAM_INFO
	.align		4
.L_13:
        /*0028*/ 	.byte	0x04, 0x17
        /*002a*/ 	.short	(.L_15 - .L_14)
.L_14:
        /*002c*/ 	.word	0x00000000
        /*0030*/ 	.short	0x0002
        /*0032*/ 	.short	0x0010
        /*0034*/ 	.byte	0x00, 0xf5, 0x21, 0x00


	//----- nvinfo : EIATTR_KPARAM_INFO
	.align		4
.L_15:
        /*0038*/ 	.byte	0x04, 0x17
        /*003a*/ 	.short	(.L_17 - .L_16)
.L_16:
        /*003c*/ 	.word	0x00000000
        /*0040*/ 	.short	0x0001
        /*0042*/ 	.short	0x0008
        /*0044*/ 	.byte	0x00, 0xf5, 0x21, 0x00


	//----- nvinfo : EIATTR_KPARAM_INFO
	.align		4
.L_17:
        /*0048*/ 	.byte	0x04, 0x17
        /*004a*/ 	.short	(.L_19 - .L_18)
.L_18:
        /*004c*/ 	.word	0x00000000
        /*0050*/ 	.short	0x0000
        /*0052*/ 	.short	0x0000
        /*0054*/ 	.byte	0x00, 0xf5, 0x21, 0x00


	//----- nvinfo : EIATTR_SPARSE_MMA_MASK
	.align		4
.L_19:
        /*0058*/ 	.byte	0x03, 0x50
        /*005a*/ 	.short	0x0000


	//----- nvinfo : EIATTR_MAXREG_COUNT
	.align		4
        /*005c*/ 	.byte	0x03, 0x1b
        /*005e*/ 	.short	0x00ff


	//----- nvinfo : EIATTR_MERCURY_ISA_VERSION
	.align		4
        /*0060*/ 	.byte	0x03, 0x5f
        /*0062*/ 	.short	0x0101


	//----- nvinfo : EIATTR_VRC_CTA_INIT_COUNT
	.align		4
        /*0064*/ 	.byte	0x02, 0x4a
	.zero		1
	.zero		1


	//----- nvinfo : EIATTR_EXIT_INSTR_OFFSETS
	.align		4
        /*0068*/ 	.byte	0x04, 0x1c
        /*006a*/ 	.short	(.L_21 - .L_20)


	//   ....[0]....
.L_20:
        /*006c*/ 	.word	0x000000f0


	//   ....[1]....
        /*0070*/ 	.word	0x00000180


	//   ....[2]....
        /*0074*/ 	.word	0x00000290


	//----- nvinfo : EIATTR_CRS_STACK_SIZE
	.align		4
.L_21:
        /*0078*/ 	.byte	0x04, 0x1e
        /*007a*/ 	.short	(.L_23 - .L_22)
.L_22:
        /*007c*/ 	.word	0x00000000


	//----- nvinfo : EIATTR_CBANK_PARAM_SIZE
	.align		4
.L_23:
        /*0080*/ 	.byte	0x03, 0x19
        /*0082*/ 	.short	0x0020


	//----- nvinfo : EIATTR_PARAM_CBANK
	.align		4
        /*0084*/ 	.byte	0x04, 0x0a
        /*0086*/ 	.short	(.L_25 - .L_24)
	.align		4
.L_24:
        /*0088*/ 	.word	index@(.nv.constant0._Z13accuracyScorePfS_S_ii)
        /*008c*/ 	.short	0x0380
        /*008e*/ 	.short	0x0020


	//----- nvinfo : EIATTR_SW_WAR
	.align		4
.L_25:
        /*0090*/ 	.byte	0x04, 0x36
        /*0092*/ 	.short	(.L_27 - .L_26)
.L_26:
        /*0094*/ 	.word	0x00000008
.L_27:


//--------------------- .nv.callgraph             --------------------------
	.section	.nv.callgraph,"",@"SHT_CUDA_CALLGRAPH"
	.align	4
	.sectionentsize	8
	.align		4
        /*0000*/ 	.word	0x00000000
	.align		4
        /*0004*/ 	.word	0xffffffff
	.align		4
        /*0008*/ 	.word	0x00000000
	.align		4
        /*000c*/ 	.word	0xfffffffe
	.align		4
        /*0010*/ 	.word	0x00000000
	.align		4
        /*0014*/ 	.word	0xfffffffd
	.align		4
        /*0018*/ 	.word	0x00000000
	.align		4
        /*001c*/ 	.word	0xfffffffc


//--------------------- .text._Z13accuracyScorePfS_S_ii --------------------------
	.section	.text._Z13accuracyScorePfS_S_ii,"ax",@progbits
	.align	128
        .global         _Z13accuracyScorePfS_S_ii
        .type           _Z13accuracyScorePfS_S_ii,@function
        .size           _Z13accuracyScorePfS_S_ii,(.L_x_6 - _Z13accuracyScorePfS_S_ii)
        .other          _Z13accuracyScorePfS_S_ii,@"STO_CUDA_ENTRY STV_DEFAULT"
_Z13accuracyScorePfS_S_ii:
.text._Z13accuracyScorePfS_S_ii:
[----:B------:R-:W-:Y:S01]  /*0000*/  LDC R1, c[0x0][0x37c] ;  /* 0x0000df00ff017b82 */ /* 0x000fe20000000800 */
[----:B------:R-:W0:Y:S07]  /*0010*/  S2R R3, SR_TID.X ;  /* 0x0000000000037919 */ /* 0x000e2e0000002100 */
[----:B------:R-:W0:Y:S01]  /*0020*/  LDC R0, c[0x0][0x360] ;  /* 0x0000d800ff007b82 */ /* 0x000e220000000800 */
[----:B------:R-:W1:Y:S01]  /*0030*/  LDCU.64 UR6, c[0x0][0x398] ;  /* 0x00007300ff0677ac */ /* 0x000e620008000a00 */
[----:B------:R-:W2:Y:S06]  /*0040*/  S2R R2, SR_TID.Y ;  /* 0x0000000000027919 */ /* 0x000eac0000002200 */
[----:B------:R-:W0:Y:S08]  /*0050*/  S2UR UR4, SR_CTAID.X ;  /* 0x00000000000479c3 */ /* 0x000e300000002500 */
[----:B------:R-:W2:Y:S08]  /*0060*/  S2UR UR5, SR_CTAID.Y ;  /* 0x00000000000579c3 */ /* 0x000eb00000002600 */
[----:B------:R-:W2:Y:S01]  /*0070*/  LDC R5, c[0x0][0x364] ;  /* 0x0000d900ff057b82 */ /* 0x000ea20000000800 */
[----:B0-----:R-:W-:Y:S01]  /*0080*/  IMAD R3, R0, UR4, R3 ;  /* 0x0000000400037c24 */ /* 0x001fe2000f8e0203 */
[----:B-1----:R-:W-:Y:S01]  /*0090*/  UIMAD UR4, UR6, UR7, URZ ;  /* 0x00000007060472a4 */ /* 0x002fe2000f8e02ff */
[----:B--2---:R-:W-:-:S04]  /*00a0*/  IMAD R2, R5, UR5, R2 ;  /* 0x0000000505027c24 */ /* 0x004fc8000f8e0202 */
[----:B------:R-:W-:-:S05]  /*00b0*/  IMAD R9, R2, UR6, R3 ;  /* 0x0000000602097c24 */ /* 0x000fca000f8e0203 */
[----:B------:R-:W-:-:S04]  /*00c0*/  ISETP.GE.U32.AND P0, PT, R9, UR4, PT ;  /* 0x0000000409007c0c */ /* 0x000fc8000bf06070 */
[----:B------:R-:W-:-:S04]  /*00d0*/  ISETP.GE.U32.OR P0, PT, R3, UR6, P0 ;  /* 0x0000000603007c0c */ /* 0x000fc80008706470 */
[----:B------:R-:W-:-:S13]  /*00e0*/  ISETP.GE.U32.OR P0, PT, R2, UR7, P0 ;  /* 0x0000000702007c0c */ /* 0x000fda0008706470 */
[----:B------:R-:W-:Y:S05]  /*00f0*/  @P0 EXIT ;  /* 0x000000000000094d */ /* 0x000fea0003800000 */
[----:B------:R-:W0:Y:S01]  /*0100*/  LDC.64 R4, c[0x0][0x380] ;  /* 0x0000e000ff047b82 */ /* 0x000e220000000a00 */
[----:B------:R-:W1:Y:S07]  /*0110*/  LDCU.64 UR4, c[0x0][0x358] ;  /* 0x00006b00ff0477ac */ /* 0x000e6e0008000a00 */
[----:B------:R-:W2:Y:S01]  /*0120*/  LDC.64 R6, c[0x0][0x388] ;  /* 0x0000e200ff067b82 */ /* 0x000ea20000000a00 */
[----:B0-----:R-:W-:-:S06]  /*0130*/  IMAD.WIDE.U32 R4, R9, 0x4, R4 ;  /* 0x0000000409047825 */ /* 0x001fcc00078e0004 */
[----:B-1----:R-:W3:Y:S01]  /*0140*/  LDG.E R4, desc[UR4][R4.64] ;  /* 0x0000000404047981 */ /* 0x002ee2000c1e1900 */
[----:B--2---:R-:W-:-:S06]  /*0150*/  IMAD.WIDE.U32 R6, R3, 0x4, R6 ;  /* 0x0000000403067825 */ /* 0x004fcc00078e0006 */
[----:B------:R-:W3:Y:S02]  /*0160*/  LDG.E R7, desc[UR4][R6.64] ;  /* 0x0000000406077981 */ /* 0x000ee4000c1e1900 */
[----:B---3--:R-:W-:-:S13]  /*0170*/  FSETP.NEU.AND P0, PT, R4, R7, PT ;  /* 0x000000070400720b */ /* 0x008fda0003f0d000 */
[----:B------:R-:W-:Y:S05]  /*0180*/  @P0 EXIT ;  /* 0x000000000000094d */ /* 0x000fea0003800000 */
[----:B------:R-:W-:-:S05]  /*0190*/  I2FP.F32.S32 R0, UR6 ;  /* 0x0000000600007c45 */ /* 0x000fca0008201400 */
[----:B------:R-:W-:-:S05]  /*01a0*/  VIADD R3, R0, 0x1800000 ;  /* 0x0180000000037836 */ /* 0x000fca0000000000 */
[----:B------:R-:W-:-:S04]  /*01b0*/  LOP3.LUT R3, R3, 0x7f800000, RZ, 0xc0, !PT ;  /* 0x7f80000003037812 */ /* 0x000fc800078ec0ff */
[----:B------:R-:W-:-:S13]  /*01c0*/  ISETP.GT.U32.AND P0, PT, R3, 0x1ffffff, PT ;  /* 0x01ffffff0300780c */ /* 0x000fda0003f04070 */
[----:B------:R-:W-:Y:S05]  /*01d0*/  @P0 BRA `(.L_x_0) ;  /* 0x0000000000100947 */ /* 0x000fea0003800000 */
[----:B------:R-:W-:-:S07]  /*01e0*/  MOV R4, 0x200 ;  /* 0x0000020000047802 */ /* 0x000fce0000000f00 */
[----:B------:R-:W-:Y:S05]  /*01f0*/  CALL.REL.NOINC `($__internal_0_$__cuda_sm20_rcp_rn_f32_slowpath) ;  /* 0x0000000000287944 */ /* 0x000fea0003c00000 */
[----:B------:R-:W-:Y:S01]  /*0200*/  IMAD.MOV.U32 R7, RZ, RZ, R3 ;  /* 0x000000ffff077224 */ /* 0x000fe200078e0003 */
[----:B------:R-:W-:Y:S06]  /*0210*/  BRA `(.L_x_1) ;  /* 0x0000000000107947 */ /* 0x000fec0003800000 */
.L_x_0:
[----:B------:R-:W0:Y:S02]  /*0220*/  MUFU.RCP R7, R0 ;  /* 0x0000000000077308 */ /* 0x000e240000001000 */
[----:B0-----:R-:W-:-:S04]  /*0230*/  FFMA R3, R0, R7, -1 ;  /* 0xbf80000000037423 */ /* 0x001fc80000000007 */
[----:B------:R-:W-:-:S04]  /*0240*/  FADD.FTZ R4, -R3, -RZ ;  /* 0x800000ff03047221 */ /* 0x000fc80000010100 */
[----:B------:R-:W-:-:S07]  /*0250*/  FFMA R7, R7, R4, R7 ;  /* 0x0000000407077223 */ /* 0x000fce0000000007 */
.L_x_1:
[----:B------:R-:W0:Y:S02]  /*0260*/  LDC.64 R4, c[0x0][0x390] ;  /* 0x0000e400ff047b82 */ /* 0x000e240000000a00 */
[----:B0-----:R-:W-:-:S05]  /*0270*/  IMAD.WIDE.U32 R2, R2, 0x4, R4 ;  /* 0x0000000402027825 */ /* 0x001fca00078e0004 */
[----:B------:R-:W-:Y:S01]  /*0280*/  REDG.E.ADD.F32.FTZ.RN.STRONG.GPU desc[UR4][R2.64], R7 ;  /* 0x00000007020079a6 */ /* 0x000fe2000c12f304 */
[----:B------:R-:W-:Y:S05]  /*0290*/  EXIT ;  /* 0x000000000000794d */ /* 0x000fea0003800000 */
        .weak           $__internal_0_$__cuda_sm20_rcp_rn_f32_slowpath
        .type           $__internal_0_$__cuda_sm20_rcp_rn_f32_slowpath,@function
        .size           $__internal_0_$__cuda_sm20_rcp_rn_f32_slowpath,(.L_x_6 - $__internal_0_$__cuda_sm20_rcp_rn_f32_slowpath)
$__internal_0_$__cuda_sm20_rcp_rn_f32_slowpath:
[----:B------:R-:W-:-:S05]  /*02a0*/  IMAD.SHL.U32 R3, R0, 0x2, RZ ;  /* 0x0000000200037824 */ /* 0x000fca00078e00ff */
[----:B------:R-:W-:-:S04]  /*02b0*/  SHF.R.U32.HI R3, RZ, 0x18, R3 ;  /* 0x00000018ff037819 */ /* 0x000fc80000011603 */
[----:B------:R-:W-:-:S13]  /*02c0*/  ISETP.NE.U32.AND P0, PT, R3, RZ, PT ;  /* 0x000000ff0300720c */ /* 0x000fda0003f05070 */
[----:B------:R-:W-:Y:S05]  /*02d0*/  @P0 BRA `(.L_x_2) ;  /* 0x00000000002c0947 */ /* 0x000fea0003800000 */
[----:B------:R-:W-:-:S05]  /*02e0*/  IMAD.SHL.U32 R3, R0, 0x2, RZ ;  /* 0x0000000200037824 */ /* 0x000fca00078e00ff */
[----:B------:R-:W-:-:S13]  /*02f0*/  ISETP.NE.AND P0, PT, R3, RZ, PT ;  /* 0x000000ff0300720c */ /* 0x000fda0003f05270 */
[----:B------:R2:W3:Y:S01]  /*0300*/  @!P0 MUFU.RCP R3, R0 ;  /* 0x0000000000038308 */ /* 0x0004e20000001000 */
[----:B------:R-:W-:Y:S05]  /*0310*/  @!P0 BRA `(.L_x_3) ;  /* 0x0000000000a48947 */ /* 0x000fea0003800000 */
[----:B------:R-:W-:-:S04]  /*0320*/  FFMA R5, R0, 1.84467440737095516160e+19, RZ ;  /* 0x5f80000000057823 */ /* 0x000fc800000000ff */
[----:B--2---:R-:W3:Y:S02]  /*0330*/  MUFU.RCP R0, R5 ;  /* 0x0000000500007308 */ /* 0x004ee40000001000 */
[----:B---3--:R-:W-:-:S04]  /*0340*/  FFMA R3, R5, R0, -1 ;  /* 0xbf80000005037423 */ /* 0x008fc80000000000 */
[----:B------:R-:W-:-:S04]  /*0350*/  FADD.FTZ R3, -R3, -RZ ;  /* 0x800000ff03037221 */ /* 0x000fc80000010100 */
[----:B------:R-:W-:-:S04]  /*0360*/  FFMA R0, R0, R3, R0 ;  /* 0x0000000300007223 */ /* 0x000fc80000000000 */
[----:B------:R-:W-:Y:S01]  /*0370*/  FFMA R3, R0, 1.84467440737095516160e+19, RZ ;  /* 0x5f80000000037823 */ /* 0x000fe200000000ff */
[----:B------:R-:W-:Y:S06]  /*0380*/  BRA `(.L_x_3) ;  /* 0x0000000000887947 */ /* 0x000fec0003800000 */
.L_x_2:
[----:B------:R-:W-:-:S05]  /*0390*/  VIADD R5, R3, 0xffffff03 ;  /* 0xffffff0303057836 */ /* 0x000fca0000000000 */
[----:B------:R-:W-:-:S13]  /*03a0*/  ISETP.GT.U32.AND P0, PT, R5, 0x1, PT ;  /* 0x000000010500780c */ /* 0x000fda0003f04070 */
[----:B------:R-:W-:Y:S05]  /*03b0*/  @P0 BRA `(.L_x_4) ;  /* 0x0000000000780947 */ /* 0x000fea0003800000 */
[----:B------:R-:W-:Y:S01]  /*03c0*/  LOP3.LUT R6, R0, 0x7fffff, RZ, 0xc0, !PT ;  /* 0x007fffff00067812 */ /* 0x000fe200078ec0ff */
[----:B------:R-:W-:Y:S02]  /*03d0*/  IMAD.MOV.U32 R10, RZ, RZ, 0x3 ;  /* 0x00000003ff0a7424 */ /* 0x000fe400078e00ff */
[----:B------:R-:W-:Y:S01]  /*03e0*/  VIADD R3, R3, 0xffffff04 ;  /* 0xffffff0403037836 */ /* 0x000fe20000000000 */
[----:B------:R-:W-:Y:S02]  /*03f0*/  LOP3.LUT R6, R6, 0x3f800000, RZ, 0xfc, !PT ;  /* 0x3f80000006067812 */ /* 0x000fe400078efcff */
[----:B------:R-:W-:Y:S02]  /*0400*/  SHF.L.U32 R11, R10, R5, RZ ;  /* 0x000000050a0b7219 */ /* 0x000fe400000006ff */
[----:B------:R-:W0:Y:S02]  /*0410*/  MUFU.RCP R7, R6 ;  /* 0x0000000600077308 */ /* 0x000e240000001000 */
[----:B0-----:R-:W-:-:S04]  /*0420*/  FFMA R8, R6, R7, -1 ;  /* 0xbf80000006087423 */ /* 0x001fc80000000007 */
[----:B------:R-:W-:-:S04]  /*0430*/  FADD.FTZ R8, -R8, -RZ ;  /* 0x800000ff08087221 */ /* 0x000fc80000010100 */
[CCC-:B------:R-:W-:Y:S01]  /*0440*/  FFMA.RM R9, R7.reuse, R8.reuse, R7.reuse ;  /* 0x0000000807097223 */ /* 0x1c0fe20000004007 */
[----:B------:R-:W-:-:S04]  /*0450*/  FFMA.RP R8, R7, R8, R7 ;  /* 0x0000000807087223 */ /* 0x000fc80000008007 */
[C---:B------:R-:W-:Y:S02]  /*0460*/  LOP3.LUT R7, R9.reuse, 0x7fffff, RZ, 0xc0, !PT ;  /* 0x007fffff09077812 */ /* 0x040fe400078ec0ff */
[----:B------:R-:W-:Y:S02]  /*0470*/  FSETP.NEU.FTZ.AND P0, PT, R9, R8, PT ;  /* 0x000000080900720b */ /* 0x000fe40003f1d000 */
[----:B------:R-:W-:Y:S02]  /*0480*/  LOP3.LUT R8, R7, 0x800000, RZ, 0xfc, !PT ;  /* 0x0080000007087812 */ /* 0x000fe400078efcff */
[----:B------:R-:W-:Y:S02]  /*0490*/  SEL R7, RZ, 0xffffffff, !P0 ;  /* 0xffffffffff077807 */ /* 0x000fe40004000000 */
[----:B------:R-:W-:Y:S02]  /*04a0*/  LOP3.LUT R6, R11, R8, RZ, 0xc0, !PT ;  /* 0x000000080b067212 */ /* 0x000fe400078ec0ff */
[----:B------:R-:W-:Y:S01]  /*04b0*/  SHF.R.U32.HI R3, RZ, R3, R8 ;  /* 0x00000003ff037219 */ /* 0x000fe20000011608 */
[----:B------:R-:W-:Y:S01]  /*04c0*/  IMAD.MOV R7, RZ, RZ, -R7 ;  /* 0x000000ffff077224 */ /* 0x000fe200078e0a07 */
[----:B------:R-:W-:-:S04]  /*04d0*/  SHF.R.U32.HI R6, RZ, R5, R6 ;  /* 0x00000005ff067219 */ /* 0x000fc80000011606 */
[----:B------:R-:W-:Y:S02]  /*04e0*/  LOP3.LUT P1, RZ, R7, R5, R8, 0xf8, !PT ;  /* 0x0000000507ff7212 */ /* 0x000fe4000782f808 */
[C---:B------:R-:W-:Y:S02]  /*04f0*/  LOP3.LUT P0, RZ, R6.reuse, 0x1, RZ, 0xc0, !PT ;  /* 0x0000000106ff7812 */ /* 0x040fe4000780c0ff */
[----:B------:R-:W-:-:S04]  /*0500*/  LOP3.LUT P2, RZ, R6, 0x2, RZ, 0xc0, !PT ;  /* 0x0000000206ff7812 */ /* 0x000fc8000784c0ff */
[----:B------:R-:W-:Y:S02]  /*0510*/  PLOP3.LUT P0, PT, P0, P1, P2, 0xe0, 0x0 ;  /* 0x000000000000781c */ /* 0x000fe40000703c20 */
[----:B------:R-:W-:Y:S02]  /*0520*/  LOP3.LUT P1, RZ, R0, 0x7fffff, RZ, 0xc0, !PT ;  /* 0x007fffff00ff7812 */ /* 0x000fe4000782c0ff */
[----:B------:R-:W-:-:S05]  /*0530*/  SEL R5, RZ, 0x1, !P0 ;  /* 0x00000001ff057807 */ /* 0x000fca0004000000 */
[----:B------:R-:W-:-:S05]  /*0540*/  IMAD.MOV R5, RZ, RZ, -R5 ;  /* 0x000000ffff057224 */ /* 0x000fca00078e0a05 */
[----:B------:R-:W-:-:S13]  /*0550*/  ISETP.GE.AND P0, PT, R5, RZ, PT ;  /* 0x000000ff0500720c */ /* 0x000fda0003f06270 */
[----:B------:R-:W-:-:S04]  /*0560*/  @!P0 VIADD R3, R3, 0x1 ;  /* 0x0000000103038836 */ /* 0x000fc80000000000 */
[----:B------:R-:W-:-:S05]  /*0570*/  @!P1 IMAD.SHL.U32 R3, R3, 0x2, RZ ;  /* 0x0000000203039824 */ /* 0x000fca00078e00ff */
[----:B------:R-:W-:Y:S01]  /*0580*/  LOP3.LUT R3, R3, 0x80000000, R0, 0xf8, !PT ;  /* 0x8000000003037812 */ /* 0x000fe200078ef800 */
[----:B------:R-:W-:Y:S06]  /*0590*/  BRA `(.L_x_3) ;  /* 0x0000000000047947 */ /* 0x000fec0003800000 */
.L_x_4:
[----:B------:R0:W1:Y:S02]  /*05a0*/  MUFU.RCP R3, R0 ;  /* 0x0000000000037308 */ /* 0x0000640000001000 */
.L_x_3:
[----:B------:R-:W-:-:S04]  /*05b0*/  IMAD.MOV.U32 R5, RZ, RZ, 0x0 ;  /* 0x00000000ff057424 */ /* 0x000fc800078e00ff */
[----:B0123--:R-:W-:Y:S05]  /*05c0*/  RET.REL.NODEC R4 `(_Z13accuracyScorePfS_S_ii) ;  /* 0xfffffff8048c7950 */ /* 0x00ffea0003c3ffff */
.L_x_5:
[----:B------:R-:W-:-:S00]  /*05d0*/  BRA `(.L_x_5) ;  /* 0xfffffffc00fc7947 */ /* 0x000fc0000383ffff */
[----:B------:R-:W-:-:S00]  /*05e0*/  NOP ;  /* 0x0000000000007918 */ /* 0x000fc00000000000 */
        /* <DEDUP_REMOVED lines=9> */
.L_x_6:


//--------------------- .nv.shared.reserved.0     --------------------------
	.section	.nv.shared.reserved.0,"aw",@nobits
	.weak		__nv_reservedSMEM_offset_0_alias
	.size		__nv_reservedSMEM_offset_0_alias, 0, 64
	.other		__nv_reservedSMEM_offset_0_alias,@"STO_CUDA_RESERVED_SHARED STV_DEFAULT"
__nv_reservedSMEM_offset_0_alias:
	.zero		0
	.zero		64


//--------------------- .nv.constant0._Z13accuracyScorePfS_S_ii --------------------------
	.section	.nv.constant0._Z13accuracyScorePfS_S_ii,"a",@progbits
	.sectionflags	@""
	.align	4
.nv.constant0._Z13accuracyScorePfS_S_ii:
	.zero		928


//--------------------- SYMBOLS --------------------------

	.type		.nv.reservedSmem.offset0,@object
	.size		.nv.reservedSmem.offset0,0x4
